//
// Generated by NVIDIA NVVM Compiler
//
// Compiler Build ID: CL-36424714
// Cuda compilation tools, release 13.0, V13.0.88
// Based on NVVM 20.0.0
//

.version 9.0
.target sm_100
.address_size 64

	// .globl	_Z12helloFromGPUv
.extern .func  (.param .b32 func_retval0) vprintf
(
	.param .b64 vprintf_param_0,
	.param .b64 vprintf_param_1
)
;
.global .align 1 .b8 $str[61] = {72, 101, 108, 108, 111, 32, 87, 111, 114, 108, 100, 32, 70, 114, 111, 109, 32, 71, 80, 85, 32, 105, 110, 32, 66, 108, 111, 99, 107, 58, 32, 40, 37, 100, 44, 32, 37, 100, 41, 44, 32, 84, 104, 114, 101, 97, 100, 58, 32, 40, 37, 100, 44, 32, 37, 100, 41, 33, 33, 10};

.visible .entry _Z12helloFromGPUv()
{
	.local .align 16 .b8 	__local_depot0[16];
	.reg .b64 	%SP;
	.reg .b64 	%SPL;
	.reg .b32 	%r<7>;
	.reg .b64 	%rd<5>;

	mov.u64 	%SPL, __local_depot0;
	cvta.local.u64 	%SP, %SPL;
	add.u64 	%rd1, %SP, 0;
	add.u64 	%rd2, %SPL, 0;
	mov.u32 	%r1, %ctaid.x;
	mov.u32 	%r2, %ctaid.y;
	mov.u32 	%r3, %tid.x;
	mov.u32 	%r4, %tid.y;
	st.local.v4.u32 	[%rd2], {%r1, %r2, %r3, %r4};
	mov.u64 	%rd3, $str;
	cvta.global.u64 	%rd4, %rd3;
	{ // callseq 0, 0
	.param .b64 param0;
	st.param.b64 	[param0], %rd4;
	.param .b64 param1;
	st.param.b64 	[param1], %rd1;
	.param .b32 retval0;
	call.uni (retval0), 
	vprintf, 
	(
	param0, 
	param1
	);
	ld.param.b32 	%r5, [retval0];
	} // callseq 0
	ret;

}


// ===== COMPILED SASS (sm_100) =====

	.target	sm_100

	.elftype	@"ET_EXEC"


//--------------------- .note.nv.tkinfo           --------------------------
	.section	.note.nv.tkinfo,"",@"SHT_NOTE"
	.sectionflags	@"SHF_NOTE_NV_TKINFO"
	.tkinfo
        /*0018*/ 	.word	0x00000002
        /*0030*/ 	.string	""
        /*0030*/ 	.string	"ptxas"
        /*0030*/ 	.string	"Cuda compilation tools, release 13.0, V13.0.88"
        /*0030*/ 	.string	"Build cuda_13.0.r13.0/compiler.36424714_0"
        /*0030*/ 	.string	"-arch sm_100 -m 64 "



//--------------------- .note.nv.cuinfo           --------------------------
	.section	.note.nv.cuinfo,"",@"SHT_NOTE"
	.sectionflags	@"SHF_NOTE_NV_CUINFO"
        /*0018*/ 	.short	0x0002
        /*001a*/ 	.short	0x0064
        /*001c*/ 	.short	0x0082
	.zero		2


//--------------------- .nv.info                  --------------------------
	.section	.nv.info,"",@"SHT_CUDA_INFO"
	.align	4


	//----- nvinfo : EIATTR_REGCOUNT
	.align		4
        /*0000*/ 	.byte	0x04, 0x2f
        /*0002*/ 	.short	(.L_2 - .L_1)
	.align		4
.L_1:
        /*0004*/ 	.word	index@(_Z12helloFromGPUv)
        /*0008*/ 	.word	0x00000018


	//----- nvinfo : EIATTR_FRAME_SIZE
	.align		4
.L_2:
        /*000c*/ 	.byte	0x04, 0x11
        /*000e*/ 	.short	(.L_4 - .L_3)
	.align		4
.L_3:
        /*0010*/ 	.word	index@(_Z12helloFromGPUv)
        /*0014*/ 	.word	0x00000010


	//----- nvinfo : EIATTR_MIN_STACK_SIZE
	.align		4
.L_4:
        /*0018*/ 	.byte	0x04, 0x12
        /*001a*/ 	.short	(.L_6 - .L_5)
	.align		4
.L_5:
        /*001c*/ 	.word	index@(_Z12helloFromGPUv)
        /*0020*/ 	.word	0x00000010
.L_6:


//--------------------- .nv.compat                --------------------------
	.section	.nv.compat,"",@"SHT_CUDA_COMPAT_INFO"
	.align	4
        /*0000*/ 	.byte	0x02, 0x09, 0x00, 0x00, 0x02, 0x02, 0x01, 0x00, 0x02, 0x05, 0x05, 0x00, 0x03, 0x07, 0x01, 0x01
        /*0010*/ 	.byte	0x02, 0x03, 0x00, 0x00, 0x02, 0x06, 0x01, 0x00, 0x04, 0x0b, 0x08, 0x00, 0x09, 0x00, 0x00, 0x00
        /*0020*/ 	.byte	0x00, 0x00, 0x00, 0x00


//--------------------- .nv.info._Z12helloFromGPUv --------------------------
	.section	.nv.info._Z12helloFromGPUv,"",@"SHT_CUDA_INFO"
	.sectionflags	@""
	.align	4


	//----- nvinfo : EIATTR_CUDA_API_VERSION
	.align		4
        /*0000*/ 	.byte	0x04, 0x37
        /*0002*/ 	.short	(.L_8 - .L_7)
.L_7:
        /*0004*/ 	.word	0x00000082


	//----- nvinfo : EIATTR_SPARSE_MMA_MASK
	.align		4
.L_8:
        /*0008*/ 	.byte	0x03, 0x50
        /*000a*/ 	.short	0x0000


	//----- nvinfo : EIATTR_MAXREG_COUNT
	.align		4
        /*000c*/ 	.byte	0x03, 0x1b
        /*000e*/ 	.short	0x00ff


	//----- nvinfo : EIATTR_EXTERNS
	.align		4
        /*0010*/ 	.byte	0x04, 0x0f
        /*0012*/ 	.short	(.L_10 - .L_9)


	//   ....[0]....
	.align		4
.L_9:
        /*0014*/ 	.word	index@(vprintf)


	//----- nvinfo : EIATTR_MERCURY_ISA_VERSION
	.align		4
.L_10:
        /*0018*/ 	.byte	0x03, 0x5f
        /*001a*/ 	.short	0x0101


	//----- nvinfo : EIATTR_VRC_CTA_INIT_COUNT
	.align		4
        /*001c*/ 	.byte	0x02, 0x4a
	.zero		1
	.zero		1


	//----- nvinfo : EIATTR_SYSCALL_OFFSETS
	.align		4
        /*0020*/ 	.byte	0x04, 0x46
        /*0022*/ 	.short	(.L_12 - .L_11)


	//   ....[0]....
.L_11:
        /*0024*/ 	.word	0x00000110


	//----- nvinfo : EIATTR_EXIT_INSTR_OFFSETS
	.align		4
.L_12:
        /*0028*/ 	.byte	0x04, 0x1c
        /*002a*/ 	.short	(.L_14 - .L_13)


	//   ....[0]....
.L_13:
        /*002c*/ 	.word	0x00000120


	//----- nvinfo : EIATTR_SW_WAR
	.align		4
.L_14:
        /*0030*/ 	.byte	0x04, 0x36
        /*0032*/ 	.short	(.L_16 - .L_15)
.L_15:
        /*0034*/ 	.word	0x00000008
.L_16:


//--------------------- .nv.callgraph             --------------------------
	.section	.nv.callgraph,"",@"SHT_CUDA_CALLGRAPH"
	.align	4
	.sectionentsize	8
	.align		4
        /*0000*/ 	.word	0x00000000
	.align		4
        /*0004*/ 	.word	0xffffffff
	.align		4
        /*0008*/ 	.word	index@(_Z12helloFromGPUv)
	.align		4
        /*000c*/ 	.word	index@(vprintf)
	.align		4
        /*0010*/ 	.word	0x00000000
	.align		4
        /*0014*/ 	.word	0xfffffffe
	.align		4
        /*0018*/ 	.word	0x00000000
	.align		4
        /*001c*/ 	.word	0xfffffffd
	.align		4
        /*0020*/ 	.word	0x00000000
	.align		4
        /*0024*/ 	.word	0xfffffffc


//--------------------- .nv.constant4             --------------------------
	.section	.nv.constant4,"a",@progbits
	.align	8
	.align		8
.nv.constant4:
        /*0000*/ 	.dword	vprintf
	.align		8
        /*0008*/ 	.dword	$str


//--------------------- .text._Z12helloFromGPUv   --------------------------
	.section	.text._Z12helloFromGPUv,"ax",@progbits
	.align	128
        .global         _Z12helloFromGPUv
        .type           _Z12helloFromGPUv,@function
        .size           _Z12helloFromGPUv,(.L_x_2 - _Z12helloFromGPUv)
        .other          _Z12helloFromGPUv,@"STO_CUDA_ENTRY STV_DEFAULT"
_Z12helloFromGPUv:
.text._Z12helloFromGPUv:
[----:B------:R-:W0:Y:S01]  /*0000*/  LDC R1, c[0x0][0x37c] ;  /* 0x0000df00ff017b82 */ /* 0x000e220000000800 */
[----:B------:R-:W1:Y:S01]  /*0010*/  S2R R8, SR_CTAID.X ;  /* 0x0000000000087919 */ /* 0x000e620000002500 */
[----:B0-----:R-:W-:Y:S01]  /*0020*/  VIADD R1, R1, 0xfffffff0 ;  /* 0xfffffff001017836 */ /* 0x001fe20000000000 */
[----:B------:R-:W-:Y:S01]  /*0030*/  MOV R0, 0x0 ;  /* 0x0000000000007802 */ /* 0x000fe20000000f00 */
[----:B------:R-:W0:Y:S01]  /*0040*/  LDCU UR4, c[0x0][0x2f8] ;  /* 0x00005f00ff0477ac */ /* 0x000e220008000800 */
[----:B------:R-:W1:Y:S03]  /*0050*/  S2R R9, SR_CTAID.Y ;  /* 0x0000000000097919 */ /* 0x000e660000002600 */
[----:B------:R2:W3:Y:S01]  /*0060*/  LDC.64 R2, c[0x4][R0] ;  /* 0x0100000000027b82 */ /* 0x0004e20000000a00 */
[----:B------:R-:W4:Y:S01]  /*0070*/  LDCU.64 UR6, c[0x4][0x8] ;  /* 0x01000100ff0677ac */ /* 0x000f220008000a00 */
[----:B------:R-:W1:Y:S01]  /*0080*/  S2R R10, SR_TID.X ;  /* 0x00000000000a7919 */ /* 0x000e620000002100 */
[----:B------:R-:W5:Y:S01]  /*0090*/  LDCU UR5, c[0x0][0x2fc] ;  /* 0x00005f80ff0577ac */ /* 0x000f620008000800 */
[----:B------:R-:W1:Y:S01]  /*00a0*/  S2R R11, SR_TID.Y ;  /* 0x00000000000b7919 */ /* 0x000e620000002200 */
[----:B0-----:R-:W-:Y:S01]  /*00b0*/  IADD3 R6, P0, PT, R1, UR4, RZ ;  /* 0x0000000401067c10 */ /* 0x001fe2000ff1e0ff */
[----:B----4-:R-:W-:Y:S01]  /*00c0*/  IMAD.U32 R4, RZ, RZ, UR6 ;  /* 0x00000006ff047e24 */ /* 0x010fe2000f8e00ff */
[----:B------:R-:W-:-:S03]  /*00d0*/  MOV R5, UR7 ;  /* 0x0000000700057c02 */ /* 0x000fc60008000f00 */
[----:B-----5:R-:W-:Y:S01]  /*00e0*/  IMAD.X R7, RZ, RZ, UR5, P0 ;  /* 0x00000005ff077e24 */ /* 0x020fe200080e06ff */
[----:B-1----:R2:W-:Y:S07]  /*00f0*/  STL.128 [R1], R8 ;  /* 0x0000000801007387 */ /* 0x0025ee0000100c00 */
[----:B------:R-:W-:-:S07]  /*0100*/  LEPC R20, `(.L_x_0) ;  /* 0x000000001014794e */ /* 0x000fce0000000000 */
[----:B--23--:R-:W-:Y:S05]  /*0110*/  CALL.ABS.NOINC R2 ;  /* 0x0000000002007343 */ /* 0x00cfea0003c00000 */
.L_x_0:
[----:B------:R-:W-:Y:S05]  /*0120*/  EXIT ;  /* 0x000000000000794d */ /* 0x000fea0003800000 */
.L_x_1:
[----:B------:R-:W-:-:S00]  /*0130*/  BRA `(.L_x_1) ;  /* 0xfffffffc00fc7947 */ /* 0x000fc0000383ffff */
[----:B------:R-:W-:-:S00]  /*0140*/  NOP ;  /* 0x0000000000007918 */ /* 0x000fc00000000000 */
        /* <DEDUP_REMOVED lines=11> */
.L_x_2:


//--------------------- .nv.global.init           --------------------------
	.section	.nv.global.init,"aw",@progbits
.nv.global.init:
	.type		$str,@object
	.size		$str,(.L_0 - $str)
$str:
        /*0000*/ 	.byte	0x48, 0x65, 0x6c, 0x6c, 0x6f, 0x20, 0x57, 0x6f, 0x72, 0x6c, 0x64, 0x20, 0x46, 0x72, 0x6f, 0x6d
        /*0010*/ 	.byte	0x20, 0x47, 0x50, 0x55, 0x20, 0x69, 0x6e, 0x20, 0x42, 0x6c, 0x6f, 0x63, 0x6b, 0x3a, 0x20, 0x28
        /*0020*/ 	.byte	0x25, 0x64, 0x2c, 0x20, 0x25, 0x64, 0x29, 0x2c, 0x20, 0x54, 0x68, 0x72, 0x65, 0x61, 0x64, 0x3a
        /*0030*/ 	.byte	0x20, 0x28, 0x25, 0x64, 0x2c, 0x20, 0x25, 0x64, 0x29, 0x21, 0x21, 0x0a, 0x00
.L_0:


//--------------------- .nv.shared.reserved.0     --------------------------
	.section	.nv.shared.reserved.0,"aw",@nobits
	.weak		__nv_reservedSMEM_offset_0_alias
	.size		__nv_reservedSMEM_offset_0_alias, 0, 64
	.other		__nv_reservedSMEM_offset_0_alias,@"STO_CUDA_RESERVED_SHARED STV_DEFAULT"
__nv_reservedSMEM_offset_0_alias:
	.zero		0
	.zero		64


//--------------------- .nv.constant0._Z12helloFromGPUv --------------------------
	.section	.nv.constant0._Z12helloFromGPUv,"a",@progbits
	.sectionflags	@""
	.align	4
.nv.constant0._Z12helloFromGPUv:
	.zero		896


//--------------------- SYMBOLS --------------------------

	.type		.nv.reservedSmem.offset0,@object
	.size		.nv.reservedSmem.offset0,0x4
	.type		vprintf,@function
